//
// Generated by NVIDIA NVVM Compiler
//
// Compiler Build ID: CL-36424714
// Cuda compilation tools, release 13.0, V13.0.88
// Based on NVVM 20.0.0
//

.version 9.0
.target sm_100
.address_size 64

	// .globl	_Z10cuda_hellov
.extern .func  (.param .b32 func_retval0) vprintf
(
	.param .b64 vprintf_param_0,
	.param .b64 vprintf_param_1
)
;
.global .align 1 .b8 $str[45] = {67, 105, 97, 111, 32, 98, 101, 108, 108, 105, 32, 102, 114, 111, 109, 32, 99, 111, 114, 101, 32, 37, 100, 45, 37, 100, 32, 103, 108, 111, 98, 97, 108, 32, 105, 110, 100, 101, 120, 32, 37, 100, 33, 10};

.visible .entry _Z10cuda_hellov()
{
	.local .align 8 .b8 	__local_depot0[16];
	.reg .b64 	%SP;
	.reg .b64 	%SPL;
	.reg .b32 	%r<7>;
	.reg .b64 	%rd<5>;

	mov.u64 	%SPL, __local_depot0;
	cvta.local.u64 	%SP, %SPL;
	add.u64 	%rd1, %SP, 0;
	add.u64 	%rd2, %SPL, 0;
	mov.u32 	%r1, %tid.x;
	mov.u32 	%r2, %ctaid.x;
	mov.u32 	%r3, %ntid.x;
	mad.lo.s32 	%r4, %r3, %r2, %r1;
	st.local.v2.u32 	[%rd2], {%r2, %r1};
	st.local.u32 	[%rd2+8], %r4;
	mov.u64 	%rd3, $str;
	cvta.global.u64 	%rd4, %rd3;
	{ // callseq 0, 0
	.param .b64 param0;
	st.param.b64 	[param0], %rd4;
	.param .b64 param1;
	st.param.b64 	[param1], %rd1;
	.param .b32 retval0;
	call.uni (retval0), 
	vprintf, 
	(
	param0, 
	param1
	);
	ld.param.b32 	%r5, [retval0];
	} // callseq 0
	ret;

}


// ===== COMPILED SASS (sm_100) =====

	.target	sm_100

	.elftype	@"ET_EXEC"


//--------------------- .note.nv.tkinfo           --------------------------
	.section	.note.nv.tkinfo,"",@"SHT_NOTE"
	.sectionflags	@"SHF_NOTE_NV_TKINFO"
	.tkinfo
        /*0018*/ 	.word	0x00000002
        /*0030*/ 	.string	""
        /*0030*/ 	.string	"ptxas"
        /*0030*/ 	.string	"Cuda compilation tools, release 13.0, V13.0.88"
        /*0030*/ 	.string	"Build cuda_13.0.r13.0/compiler.36424714_0"
        /*0030*/ 	.string	"-arch sm_100 -m 64 "



//--------------------- .note.nv.cuinfo           --------------------------
	.section	.note.nv.cuinfo,"",@"SHT_NOTE"
	.sectionflags	@"SHF_NOTE_NV_CUINFO"
        /*0018*/ 	.short	0x0002
        /*001a*/ 	.short	0x0064
        /*001c*/ 	.short	0x0082
	.zero		2


//--------------------- .nv.info                  --------------------------
	.section	.nv.info,"",@"SHT_CUDA_INFO"
	.align	4


	//----- nvinfo : EIATTR_REGCOUNT
	.align		4
        /*0000*/ 	.byte	0x04, 0x2f
        /*0002*/ 	.short	(.L_2 - .L_1)
	.align		4
.L_1:
        /*0004*/ 	.word	index@(_Z10cuda_hellov)
        /*0008*/ 	.word	0x00000018


	//----- nvinfo : EIATTR_FRAME_SIZE
	.align		4
.L_2:
        /*000c*/ 	.byte	0x04, 0x11
        /*000e*/ 	.short	(.L_4 - .L_3)
	.align		4
.L_3:
        /*0010*/ 	.word	index@(_Z10cuda_hellov)
        /*0014*/ 	.word	0x00000010


	//----- nvinfo : EIATTR_MIN_STACK_SIZE
	.align		4
.L_4:
        /*0018*/ 	.byte	0x04, 0x12
        /*001a*/ 	.short	(.L_6 - .L_5)
	.align		4
.L_5:
        /*001c*/ 	.word	index@(_Z10cuda_hellov)
        /*0020*/ 	.word	0x00000010
.L_6:


//--------------------- .nv.compat                --------------------------
	.section	.nv.compat,"",@"SHT_CUDA_COMPAT_INFO"
	.align	4
        /*0000*/ 	.byte	0x02, 0x09, 0x00, 0x00, 0x02, 0x02, 0x01, 0x00, 0x02, 0x05, 0x05, 0x00, 0x03, 0x07, 0x01, 0x01
        /*0010*/ 	.byte	0x02, 0x03, 0x00, 0x00, 0x02, 0x06, 0x01, 0x00, 0x04, 0x0b, 0x08, 0x00, 0x09, 0x00, 0x00, 0x00
        /*0020*/ 	.byte	0x00, 0x00, 0x00, 0x00


//--------------------- .nv.info._Z10cuda_hellov  --------------------------
	.section	.nv.info._Z10cuda_hellov,"",@"SHT_CUDA_INFO"
	.sectionflags	@""
	.align	4


	//----- nvinfo : EIATTR_CUDA_API_VERSION
	.align		4
        /*0000*/ 	.byte	0x04, 0x37
        /*0002*/ 	.short	(.L_8 - .L_7)
.L_7:
        /*0004*/ 	.word	0x00000082


	//----- nvinfo : EIATTR_SPARSE_MMA_MASK
	.align		4
.L_8:
        /*0008*/ 	.byte	0x03, 0x50
        /*000a*/ 	.short	0x0000


	//----- nvinfo : EIATTR_MAXREG_COUNT
	.align		4
        /*000c*/ 	.byte	0x03, 0x1b
        /*000e*/ 	.short	0x00ff


	//----- nvinfo : EIATTR_EXTERNS
	.align		4
        /*0010*/ 	.byte	0x04, 0x0f
        /*0012*/ 	.short	(.L_10 - .L_9)


	//   ....[0]....
	.align		4
.L_9:
        /*0014*/ 	.word	index@(vprintf)


	//----- nvinfo : EIATTR_MERCURY_ISA_VERSION
	.align		4
.L_10:
        /*0018*/ 	.byte	0x03, 0x5f
        /*001a*/ 	.short	0x0101


	//----- nvinfo : EIATTR_VRC_CTA_INIT_COUNT
	.align		4
        /*001c*/ 	.byte	0x02, 0x4a
	.zero		1
	.zero		1


	//----- nvinfo : EIATTR_SYSCALL_OFFSETS
	.align		4
        /*0020*/ 	.byte	0x04, 0x46
        /*0022*/ 	.short	(.L_12 - .L_11)


	//   ....[0]....
.L_11:
        /*0024*/ 	.word	0x00000120


	//----- nvinfo : EIATTR_EXIT_INSTR_OFFSETS
	.align		4
.L_12:
        /*0028*/ 	.byte	0x04, 0x1c
        /*002a*/ 	.short	(.L_14 - .L_13)


	//   ....[0]....
.L_13:
        /*002c*/ 	.word	0x00000130


	//----- nvinfo : EIATTR_SW_WAR
	.align		4
.L_14:
        /*0030*/ 	.byte	0x04, 0x36
        /*0032*/ 	.short	(.L_16 - .L_15)
.L_15:
        /*0034*/ 	.word	0x00000008
.L_16:


//--------------------- .nv.callgraph             --------------------------
	.section	.nv.callgraph,"",@"SHT_CUDA_CALLGRAPH"
	.align	4
	.sectionentsize	8
	.align		4
        /*0000*/ 	.word	0x00000000
	.align		4
        /*0004*/ 	.word	0xffffffff
	.align		4
        /*0008*/ 	.word	index@(_Z10cuda_hellov)
	.align		4
        /*000c*/ 	.word	index@(vprintf)
	.align		4
        /*0010*/ 	.word	0x00000000
	.align		4
        /*0014*/ 	.word	0xfffffffe
	.align		4
        /*0018*/ 	.word	0x00000000
	.align		4
        /*001c*/ 	.word	0xfffffffd
	.align		4
        /*0020*/ 	.word	0x00000000
	.align		4
        /*0024*/ 	.word	0xfffffffc


//--------------------- .nv.constant4             --------------------------
	.section	.nv.constant4,"a",@progbits
	.align	8
	.align		8
.nv.constant4:
        /*0000*/ 	.dword	vprintf
	.align		8
        /*0008*/ 	.dword	$str


//--------------------- .text._Z10cuda_hellov     --------------------------
	.section	.text._Z10cuda_hellov,"ax",@progbits
	.align	128
        .global         _Z10cuda_hellov
        .type           _Z10cuda_hellov,@function
        .size           _Z10cuda_hellov,(.L_x_2 - _Z10cuda_hellov)
        .other          _Z10cuda_hellov,@"STO_CUDA_ENTRY STV_DEFAULT"
_Z10cuda_hellov:
.text._Z10cuda_hellov:
[----:B------:R-:W0:Y:S01]  /*0000*/  LDC R1, c[0x0][0x37c] ;  /* 0x0000df00ff017b82 */ /* 0x000e220000000800 */
[----:B------:R-:W1:Y:S01]  /*0010*/  S2R R9, SR_TID.X ;  /* 0x0000000000097919 */ /* 0x000e620000002100 */
[----:B------:R-:W2:Y:S01]  /*0020*/  LDCU UR5, c[0x0][0x2fc] ;  /* 0x00005f80ff0577ac */ /* 0x000ea20008000800 */
[----:B------:R-:W-:Y:S01]  /*0030*/  MOV R2, 0x0 ;  /* 0x0000000000027802 */ /* 0x000fe20000000f00 */
[----:B0-----:R-:W-:Y:S01]  /*0040*/  VIADD R1, R1, 0xfffffff0 ;  /* 0xfffffff001017836 */ /* 0x001fe20000000000 */
[----:B------:R-:W1:Y:S01]  /*0050*/  S2R R8, SR_CTAID.X ;  /* 0x0000000000087919 */ /* 0x000e620000002500 */
[----:B------:R-:W1:Y:S03]  /*0060*/  LDCU UR6, c[0x0][0x360] ;  /* 0x00006c00ff0677ac */ /* 0x000e660008000800 */
[----:B------:R-:W0:Y:S01]  /*0070*/  LDC.64 R2, c[0x4][R2] ;  /* 0x0100000002027b82 */ /* 0x000e220000000a00 */
[----:B------:R-:W3:Y:S02]  /*0080*/  LDCU UR4, c[0x0][0x2f8] ;  /* 0x00005f00ff0477ac */ /* 0x000ee40008000800 */
[----:B---3--:R-:W-:-:S05]  /*0090*/  IADD3 R6, P0, PT, R1, UR4, RZ ;  /* 0x0000000401067c10 */ /* 0x008fca000ff1e0ff */
[----:B--2---:R-:W-:Y:S02]  /*00a0*/  IMAD.X R7, RZ, RZ, UR5, P0 ;  /* 0x00000005ff077e24 */ /* 0x004fe400080e06ff */
[----:B-1----:R-:W-:Y:S01]  /*00b0*/  IMAD R0, R8, UR6, R9 ;  /* 0x0000000608007c24 */ /* 0x002fe2000f8e0209 */
[----:B------:R1:W-:Y:S01]  /*00c0*/  STL.64 [R1], R8 ;  /* 0x0000000801007387 */ /* 0x0003e20000100a00 */
[----:B------:R-:W2:Y:S03]  /*00d0*/  LDCU.64 UR6, c[0x4][0x8] ;  /* 0x01000100ff0677ac */ /* 0x000ea60008000a00 */
[----:B------:R1:W-:Y:S01]  /*00e0*/  STL [R1+0x8], R0 ;  /* 0x0000080001007387 */ /* 0x0003e20000100800 */
[----:B--2---:R-:W-:Y:S01]  /*00f0*/  IMAD.U32 R4, RZ, RZ, UR6 ;  /* 0x00000006ff047e24 */ /* 0x004fe2000f8e00ff */
[----:B01----:R-:W-:-:S07]  /*0100*/  MOV R5, UR7 ;  /* 0x0000000700057c02 */ /* 0x003fce0008000f00 */
[----:B------:R-:W-:-:S07]  /*0110*/  LEPC R20, `(.L_x_0) ;  /* 0x000000001014794e */ /* 0x000fce0000000000 */
[----:B------:R-:W-:Y:S05]  /*0120*/  CALL.ABS.NOINC R2 ;  /* 0x0000000002007343 */ /* 0x000fea0003c00000 */
.L_x_0:
[----:B------:R-:W-:Y:S05]  /*0130*/  EXIT ;  /* 0x000000000000794d */ /* 0x000fea0003800000 */
.L_x_1:
[----:B------:R-:W-:-:S00]  /*0140*/  BRA `(.L_x_1) ;  /* 0xfffffffc00fc7947 */ /* 0x000fc0000383ffff */
[----:B------:R-:W-:-:S00]  /*0150*/  NOP ;  /* 0x0000000000007918 */ /* 0x000fc00000000000 */
        /* <DEDUP_REMOVED lines=10> */
.L_x_2:


//--------------------- .nv.global.init           --------------------------
	.section	.nv.global.init,"aw",@progbits
.nv.global.init:
	.type		$str,@object
	.size		$str,(.L_0 - $str)
$str:
        /*0000*/ 	.byte	0x43, 0x69, 0x61, 0x6f, 0x20, 0x62, 0x65, 0x6c, 0x6c, 0x69, 0x20, 0x66, 0x72, 0x6f, 0x6d, 0x20
        /*0010*/ 	.byte	0x63, 0x6f, 0x72, 0x65, 0x20, 0x25, 0x64, 0x2d, 0x25, 0x64, 0x20, 0x67, 0x6c, 0x6f, 0x62, 0x61
        /*0020*/ 	.byte	0x6c, 0x20, 0x69, 0x6e, 0x64, 0x65, 0x78, 0x20, 0x25, 0x64, 0x21, 0x0a, 0x00
.L_0:


//--------------------- .nv.shared.reserved.0     --------------------------
	.section	.nv.shared.reserved.0,"aw",@nobits
	.weak		__nv_reservedSMEM_offset_0_alias
	.size		__nv_reservedSMEM_offset_0_alias, 0, 64
	.other		__nv_reservedSMEM_offset_0_alias,@"STO_CUDA_RESERVED_SHARED STV_DEFAULT"
__nv_reservedSMEM_offset_0_alias:
	.zero		0
	.zero		64


//--------------------- .nv.constant0._Z10cuda_hellov --------------------------
	.section	.nv.constant0._Z10cuda_hellov,"a",@progbits
	.sectionflags	@""
	.align	4
.nv.constant0._Z10cuda_hellov:
	.zero		896


//--------------------- SYMBOLS --------------------------

	.type		.nv.reservedSmem.offset0,@object
	.size		.nv.reservedSmem.offset0,0x4
	.type		vprintf,@function
